//
// Generated by NVIDIA NVVM Compiler
//
// Compiler Build ID: CL-36424714
// Cuda compilation tools, release 13.0, V13.0.88
// Based on NVVM 20.0.0
//

.version 9.0
.target sm_100
.address_size 64

	// .globl	_Z6squarePiS_i

.visible .entry _Z6squarePiS_i(
	.param .u64 .ptr .align 1 _Z6squarePiS_i_param_0,
	.param .u64 .ptr .align 1 _Z6squarePiS_i_param_1,
	.param .u32 _Z6squarePiS_i_param_2
)
{
	.reg .pred 	%p<2>;
	.reg .b32 	%r<8>;
	.reg .b64 	%rd<8>;

	ld.param.u64 	%rd1, [_Z6squarePiS_i_param_0];
	ld.param.u64 	%rd2, [_Z6squarePiS_i_param_1];
	ld.param.u32 	%r2, [_Z6squarePiS_i_param_2];
	mov.u32 	%r3, %ctaid.x;
	mov.u32 	%r4, %ntid.x;
	mov.u32 	%r5, %tid.x;
	mad.lo.s32 	%r1, %r3, %r4, %r5;
	setp.ge.s32 	%p1, %r1, %r2;
	@%p1 bra 	$L__BB0_2;
	cvta.to.global.u64 	%rd3, %rd1;
	cvta.to.global.u64 	%rd4, %rd2;
	mul.wide.s32 	%rd5, %r1, 4;
	add.s64 	%rd6, %rd3, %rd5;
	ld.global.u32 	%r6, [%rd6];
	mul.lo.s32 	%r7, %r6, %r6;
	add.s64 	%rd7, %rd4, %rd5;
	st.global.u32 	[%rd7], %r7;
$L__BB0_2:
	ret;

}


// ===== COMPILED SASS (sm_100) =====

	.target	sm_100

	.elftype	@"ET_EXEC"


//--------------------- .note.nv.tkinfo           --------------------------
	.section	.note.nv.tkinfo,"",@"SHT_NOTE"
	.sectionflags	@"SHF_NOTE_NV_TKINFO"
	.tkinfo
        /*0018*/ 	.word	0x00000002
        /*0030*/ 	.string	""
        /*0030*/ 	.string	"ptxas"
        /*0030*/ 	.string	"Cuda compilation tools, release 13.0, V13.0.88"
        /*0030*/ 	.string	"Build cuda_13.0.r13.0/compiler.36424714_0"
        /*0030*/ 	.string	"-arch sm_100 -m 64 "



//--------------------- .note.nv.cuinfo           --------------------------
	.section	.note.nv.cuinfo,"",@"SHT_NOTE"
	.sectionflags	@"SHF_NOTE_NV_CUINFO"
        /*0018*/ 	.short	0x0002
        /*001a*/ 	.short	0x0064
        /*001c*/ 	.short	0x0082
	.zero		2


//--------------------- .nv.info                  --------------------------
	.section	.nv.info,"",@"SHT_CUDA_INFO"
	.align	4


	//----- nvinfo : EIATTR_REGCOUNT
	.align		4
        /*0000*/ 	.byte	0x04, 0x2f
        /*0002*/ 	.short	(.L_1 - .L_0)
	.align		4
.L_0:
        /*0004*/ 	.word	index@(_Z6squarePiS_i)
        /*0008*/ 	.word	0x0000000a


	//----- nvinfo : EIATTR_FRAME_SIZE
	.align		4
.L_1:
        /*000c*/ 	.byte	0x04, 0x11
        /*000e*/ 	.short	(.L_3 - .L_2)
	.align		4
.L_2:
        /*0010*/ 	.word	index@(_Z6squarePiS_i)
        /*0014*/ 	.word	0x00000000


	//----- nvinfo : EIATTR_MIN_STACK_SIZE
	.align		4
.L_3:
        /*0018*/ 	.byte	0x04, 0x12
        /*001a*/ 	.short	(.L_5 - .L_4)
	.align		4
.L_4:
        /*001c*/ 	.word	index@(_Z6squarePiS_i)
        /*0020*/ 	.word	0x00000000
.L_5:


//--------------------- .nv.compat                --------------------------
	.section	.nv.compat,"",@"SHT_CUDA_COMPAT_INFO"
	.align	4
        /*0000*/ 	.byte	0x02, 0x09, 0x00, 0x00, 0x02, 0x02, 0x01, 0x00, 0x02, 0x05, 0x05, 0x00, 0x03, 0x07, 0x01, 0x01
        /*0010*/ 	.byte	0x02, 0x03, 0x00, 0x00, 0x02, 0x06, 0x01, 0x00, 0x04, 0x0b, 0x08, 0x00, 0x09, 0x00, 0x00, 0x00
        /*0020*/ 	.byte	0x00, 0x00, 0x00, 0x00


//--------------------- .nv.info._Z6squarePiS_i   --------------------------
	.section	.nv.info._Z6squarePiS_i,"",@"SHT_CUDA_INFO"
	.sectionflags	@""
	.align	4


	//----- nvinfo : EIATTR_CUDA_API_VERSION
	.align		4
        /*0000*/ 	.byte	0x04, 0x37
        /*0002*/ 	.short	(.L_7 - .L_6)
.L_6:
        /*0004*/ 	.word	0x00000082


	//----- nvinfo : EIATTR_KPARAM_INFO
	.align		4
.L_7:
        /*0008*/ 	.byte	0x04, 0x17
        /*000a*/ 	.short	(.L_9 - .L_8)
.L_8:
        /*000c*/ 	.word	0x00000000
        /*0010*/ 	.short	0x0002
        /*0012*/ 	.short	0x0010
        /*0014*/ 	.byte	0x00, 0xf0, 0x11, 0x00


	//----- nvinfo : EIATTR_KPARAM_INFO
	.align		4
.L_9:
        /*0018*/ 	.byte	0x04, 0x17
        /*001a*/ 	.short	(.L_11 - .L_10)
.L_10:
        /*001c*/ 	.word	0x00000000
        /*0020*/ 	.short	0x0001
        /*0022*/ 	.short	0x0008
        /*0024*/ 	.byte	0x00, 0xf5, 0x21, 0x00


	//----- nvinfo : EIATTR_KPARAM_INFO
	.align		4
.L_11:
        /*0028*/ 	.byte	0x04, 0x17
        /*002a*/ 	.short	(.L_13 - .L_12)
.L_12:
        /*002c*/ 	.word	0x00000000
        /*0030*/ 	.short	0x0000
        /*0032*/ 	.short	0x0000
        /*0034*/ 	.byte	0x00, 0xf5, 0x21, 0x00


	//----- nvinfo : EIATTR_SPARSE_MMA_MASK
	.align		4
.L_13:
        /*0038*/ 	.byte	0x03, 0x50
        /*003a*/ 	.short	0x0000


	//----- nvinfo : EIATTR_MAXREG_COUNT
	.align		4
        /*003c*/ 	.byte	0x03, 0x1b
        /*003e*/ 	.short	0x00ff


	//----- nvinfo : EIATTR_MERCURY_ISA_VERSION
	.align		4
        /*0040*/ 	.byte	0x03, 0x5f
        /*0042*/ 	.short	0x0101


	//----- nvinfo : EIATTR_VRC_CTA_INIT_COUNT
	.align		4
        /*0044*/ 	.byte	0x02, 0x4a
	.zero		1
	.zero		1


	//----- nvinfo : EIATTR_EXIT_INSTR_OFFSETS
	.align		4
        /*0048*/ 	.byte	0x04, 0x1c
        /*004a*/ 	.short	(.L_15 - .L_14)


	//   ....[0]....
.L_14:
        /*004c*/ 	.word	0x00000070


	//   ....[1]....
        /*0050*/ 	.word	0x00000100


	//----- nvinfo : EIATTR_CBANK_PARAM_SIZE
	.align		4
.L_15:
        /*0054*/ 	.byte	0x03, 0x19
        /*0056*/ 	.short	0x0014


	//----- nvinfo : EIATTR_PARAM_CBANK
	.align		4
        /*0058*/ 	.byte	0x04, 0x0a
        /*005a*/ 	.short	(.L_17 - .L_16)
	.align		4
.L_16:
        /*005c*/ 	.word	index@(.nv.constant0._Z6squarePiS_i)
        /*0060*/ 	.short	0x0380
        /*0062*/ 	.short	0x0014


	//----- nvinfo : EIATTR_SW_WAR
	.align		4
.L_17:
        /*0064*/ 	.byte	0x04, 0x36
        /*0066*/ 	.short	(.L_19 - .L_18)
.L_18:
        /*0068*/ 	.word	0x00000008
.L_19:


//--------------------- .nv.callgraph             --------------------------
	.section	.nv.callgraph,"",@"SHT_CUDA_CALLGRAPH"
	.align	4
	.sectionentsize	8
	.align		4
        /*0000*/ 	.word	0x00000000
	.align		4
        /*0004*/ 	.word	0xffffffff
	.align		4
        /*0008*/ 	.word	0x00000000
	.align		4
        /*000c*/ 	.word	0xfffffffe
	.align		4
        /*0010*/ 	.word	0x00000000
	.align		4
        /*0014*/ 	.word	0xfffffffd
	.align		4
        /*0018*/ 	.word	0x00000000
	.align		4
        /*001c*/ 	.word	0xfffffffc


//--------------------- .text._Z6squarePiS_i      --------------------------
	.section	.text._Z6squarePiS_i,"ax",@progbits
	.align	128
        .global         _Z6squarePiS_i
        .type           _Z6squarePiS_i,@function
        .size           _Z6squarePiS_i,(.L_x_1 - _Z6squarePiS_i)
        .other          _Z6squarePiS_i,@"STO_CUDA_ENTRY STV_DEFAULT"
_Z6squarePiS_i:
.text._Z6squarePiS_i:
[----:B------:R-:W-:Y:S01]  /*0000*/  LDC R1, c[0x0][0x37c] ;  /* 0x0000df00ff017b82 */ /* 0x000fe20000000800 */
[----:B------:R-:W0:Y:S07]  /*0010*/  S2R R0, SR_TID.X ;  /* 0x0000000000007919 */ /* 0x000e2e0000002100 */
[----:B------:R-:W0:Y:S01]  /*0020*/  S2UR UR4, SR_CTAID.X ;  /* 0x00000000000479c3 */ /* 0x000e220000002500 */
[----:B------:R-:W1:Y:S07]  /*0030*/  LDCU UR5, c[0x0][0x390] ;  /* 0x00007200ff0577ac */ /* 0x000e6e0008000800 */
[----:B------:R-:W0:Y:S02]  /*0040*/  LDC R7, c[0x0][0x360] ;  /* 0x0000d800ff077b82 */ /* 0x000e240000000800 */
[----:B0-----:R-:W-:-:S05]  /*0050*/  IMAD R7, R7, UR4, R0 ;  /* 0x0000000407077c24 */ /* 0x001fca000f8e0200 */
[----:B-1----:R-:W-:-:S13]  /*0060*/  ISETP.GE.AND P0, PT, R7, UR5, PT ;  /* 0x0000000507007c0c */ /* 0x002fda000bf06270 */
[----:B------:R-:W-:Y:S05]  /*0070*/  @P0 EXIT ;  /* 0x000000000000094d */ /* 0x000fea0003800000 */
[----:B------:R-:W0:Y:S01]  /*0080*/  LDC.64 R2, c[0x0][0x380] ;  /* 0x0000e000ff027b82 */ /* 0x000e220000000a00 */
[----:B------:R-:W1:Y:S07]  /*0090*/  LDCU.64 UR4, c[0x0][0x358] ;  /* 0x00006b00ff0477ac */ /* 0x000e6e0008000a00 */
[----:B------:R-:W2:Y:S01]  /*00a0*/  LDC.64 R4, c[0x0][0x388] ;  /* 0x0000e200ff047b82 */ /* 0x000ea20000000a00 */
[----:B0-----:R-:W-:-:S06]  /*00b0*/  IMAD.WIDE R2, R7, 0x4, R2 ;  /* 0x0000000407027825 */ /* 0x001fcc00078e0202 */
[----:B-1----:R-:W3:Y:S01]  /*00c0*/  LDG.E R2, desc[UR4][R2.64] ;  /* 0x0000000402027981 */ /* 0x002ee2000c1e1900 */
[----:B--2---:R-:W-:-:S04]  /*00d0*/  IMAD.WIDE R4, R7, 0x4, R4 ;  /* 0x0000000407047825 */ /* 0x004fc800078e0204 */
[----:B---3--:R-:W-:-:S05]  /*00e0*/  IMAD R7, R2, R2, RZ ;  /* 0x0000000202077224 */ /* 0x008fca00078e02ff */
[----:B------:R-:W-:Y:S01]  /*00f0*/  STG.E desc[UR4][R4.64], R7 ;  /* 0x0000000704007986 */ /* 0x000fe2000c101904 */
[----:B------:R-:W-:Y:S05]  /*0100*/  EXIT ;  /* 0x000000000000794d */ /* 0x000fea0003800000 */
.L_x_0:
[----:B------:R-:W-:-:S00]  /*0110*/  BRA `(.L_x_0) ;  /* 0xfffffffc00fc7947 */ /* 0x000fc0000383ffff */
[----:B------:R-:W-:-:S00]  /*0120*/  NOP ;  /* 0x0000000000007918 */ /* 0x000fc00000000000 */
        /* <DEDUP_REMOVED lines=13> */
.L_x_1:


//--------------------- .nv.shared.reserved.0     --------------------------
	.section	.nv.shared.reserved.0,"aw",@nobits
	.weak		__nv_reservedSMEM_offset_0_alias
	.size		__nv_reservedSMEM_offset_0_alias, 0, 64
	.other		__nv_reservedSMEM_offset_0_alias,@"STO_CUDA_RESERVED_SHARED STV_DEFAULT"
__nv_reservedSMEM_offset_0_alias:
	.zero		0
	.zero		64


//--------------------- .nv.constant0._Z6squarePiS_i --------------------------
	.section	.nv.constant0._Z6squarePiS_i,"a",@progbits
	.sectionflags	@""
	.align	4
.nv.constant0._Z6squarePiS_i:
	.zero		916


//--------------------- SYMBOLS --------------------------

	.type		.nv.reservedSmem.offset0,@object
	.size		.nv.reservedSmem.offset0,0x4
